//
// Generated by NVIDIA NVVM Compiler
//
// Compiler Build ID: CL-36424714
// Cuda compilation tools, release 13.0, V13.0.88
// Based on NVVM 20.0.0
//

.version 9.0
.target sm_100
.address_size 64

	// .globl	_Z11sumArrayGPUiPfS_S_i

.visible .entry _Z11sumArrayGPUiPfS_S_i(
	.param .u32 _Z11sumArrayGPUiPfS_S_i_param_0,
	.param .u64 .ptr .align 1 _Z11sumArrayGPUiPfS_S_i_param_1,
	.param .u64 .ptr .align 1 _Z11sumArrayGPUiPfS_S_i_param_2,
	.param .u64 .ptr .align 1 _Z11sumArrayGPUiPfS_S_i_param_3,
	.param .u32 _Z11sumArrayGPUiPfS_S_i_param_4
)
{
	.reg .pred 	%p<3>;
	.reg .b32 	%r<11>;
	.reg .b32 	%f<6>;
	.reg .b64 	%rd<15>;

	ld.param.u32 	%r5, [_Z11sumArrayGPUiPfS_S_i_param_0];
	ld.param.u64 	%rd4, [_Z11sumArrayGPUiPfS_S_i_param_1];
	ld.param.u64 	%rd5, [_Z11sumArrayGPUiPfS_S_i_param_2];
	ld.param.u64 	%rd3, [_Z11sumArrayGPUiPfS_S_i_param_3];
	ld.param.u32 	%r6, [_Z11sumArrayGPUiPfS_S_i_param_4];
	cvta.to.global.u64 	%rd1, %rd4;
	cvta.to.global.u64 	%rd2, %rd5;
	mov.u32 	%r7, %ctaid.x;
	mov.u32 	%r8, %ntid.x;
	mov.u32 	%r9, %tid.x;
	mad.lo.s32 	%r1, %r7, %r8, %r9;
	setp.ne.s32 	%p1, %r6, 1;
	@%p1 bra 	$L__BB0_2;
	mul.wide.s32 	%rd8, %r1, 4;
	add.s64 	%rd9, %rd1, %rd8;
	ld.global.f32 	%f2, [%rd9];
	cvt.rzi.s32.f32 	%r10, %f2;
	bra.uni 	$L__BB0_3;
$L__BB0_2:
	mul.wide.s32 	%rd6, %r1, 4;
	add.s64 	%rd7, %rd2, %rd6;
	ld.global.f32 	%f1, [%rd7];
	cvt.rzi.s32.f32 	%r10, %f1;
$L__BB0_3:
	setp.ge.s32 	%p2, %r10, %r5;
	@%p2 bra 	$L__BB0_5;
	mul.wide.s32 	%rd10, %r10, 4;
	add.s64 	%rd11, %rd1, %rd10;
	ld.global.f32 	%f3, [%rd11];
	add.s64 	%rd12, %rd2, %rd10;
	ld.global.f32 	%f4, [%rd12];
	add.f32 	%f5, %f3, %f4;
	cvta.to.global.u64 	%rd13, %rd3;
	add.s64 	%rd14, %rd13, %rd10;
	st.global.f32 	[%rd14], %f5;
$L__BB0_5:
	ret;

}


// ===== COMPILED SASS (sm_100) =====

	.target	sm_100

	.elftype	@"ET_EXEC"


//--------------------- .note.nv.tkinfo           --------------------------
	.section	.note.nv.tkinfo,"",@"SHT_NOTE"
	.sectionflags	@"SHF_NOTE_NV_TKINFO"
	.tkinfo
        /*0018*/ 	.word	0x00000002
        /*0030*/ 	.string	""
        /*0030*/ 	.string	"ptxas"
        /*0030*/ 	.string	"Cuda compilation tools, release 13.0, V13.0.88"
        /*0030*/ 	.string	"Build cuda_13.0.r13.0/compiler.36424714_0"
        /*0030*/ 	.string	"-arch sm_100 -m 64 "



//--------------------- .note.nv.cuinfo           --------------------------
	.section	.note.nv.cuinfo,"",@"SHT_NOTE"
	.sectionflags	@"SHF_NOTE_NV_CUINFO"
        /*0018*/ 	.short	0x0002
        /*001a*/ 	.short	0x0064
        /*001c*/ 	.short	0x0082
	.zero		2


//--------------------- .nv.info                  --------------------------
	.section	.nv.info,"",@"SHT_CUDA_INFO"
	.align	4


	//----- nvinfo : EIATTR_REGCOUNT
	.align		4
        /*0000*/ 	.byte	0x04, 0x2f
        /*0002*/ 	.short	(.L_1 - .L_0)
	.align		4
.L_0:
        /*0004*/ 	.word	index@(_Z11sumArrayGPUiPfS_S_i)
        /*0008*/ 	.word	0x0000000c


	//----- nvinfo : EIATTR_FRAME_SIZE
	.align		4
.L_1:
        /*000c*/ 	.byte	0x04, 0x11
        /*000e*/ 	.short	(.L_3 - .L_2)
	.align		4
.L_2:
        /*0010*/ 	.word	index@(_Z11sumArrayGPUiPfS_S_i)
        /*0014*/ 	.word	0x00000000


	//----- nvinfo : EIATTR_MIN_STACK_SIZE
	.align		4
.L_3:
        /*0018*/ 	.byte	0x04, 0x12
        /*001a*/ 	.short	(.L_5 - .L_4)
	.align		4
.L_4:
        /*001c*/ 	.word	index@(_Z11sumArrayGPUiPfS_S_i)
        /*0020*/ 	.word	0x00000000
.L_5:


//--------------------- .nv.compat                --------------------------
	.section	.nv.compat,"",@"SHT_CUDA_COMPAT_INFO"
	.align	4
        /*0000*/ 	.byte	0x02, 0x09, 0x00, 0x00, 0x02, 0x02, 0x01, 0x00, 0x02, 0x05, 0x05, 0x00, 0x03, 0x07, 0x01, 0x01
        /*0010*/ 	.byte	0x02, 0x03, 0x00, 0x00, 0x02, 0x06, 0x01, 0x00, 0x04, 0x0b, 0x08, 0x00, 0x09, 0x00, 0x00, 0x00
        /*0020*/ 	.byte	0x00, 0x00, 0x00, 0x00


//--------------------- .nv.info._Z11sumArrayGPUiPfS_S_i --------------------------
	.section	.nv.info._Z11sumArrayGPUiPfS_S_i,"",@"SHT_CUDA_INFO"
	.sectionflags	@""
	.align	4


	//----- nvinfo : EIATTR_CUDA_API_VERSION
	.align		4
        /*0000*/ 	.byte	0x04, 0x37
        /*0002*/ 	.short	(.L_7 - .L_6)
.L_6:
        /*0004*/ 	.word	0x00000082


	//----- nvinfo : EIATTR_KPARAM_INFO
	.align		4
.L_7:
        /*0008*/ 	.byte	0x04, 0x17
        /*000a*/ 	.short	(.L_9 - .L_8)
.L_8:
        /*000c*/ 	.word	0x00000000
        /*0010*/ 	.short	0x0004
        /*0012*/ 	.short	0x0020
        /*0014*/ 	.byte	0x00, 0xf0, 0x11, 0x00


	//----- nvinfo : EIATTR_KPARAM_INFO
	.align		4
.L_9:
        /*0018*/ 	.byte	0x04, 0x17
        /*001a*/ 	.short	(.L_11 - .L_10)
.L_10:
        /*001c*/ 	.word	0x00000000
        /*0020*/ 	.short	0x0003
        /*0022*/ 	.short	0x0018
        /*0024*/ 	.byte	0x00, 0xf5, 0x21, 0x00


	//----- nvinfo : EIATTR_KPARAM_INFO
	.align		4
.L_11:
        /*0028*/ 	.byte	0x04, 0x17
        /*002a*/ 	.short	(.L_13 - .L_12)
.L_12:
        /*002c*/ 	.word	0x00000000
        /*0030*/ 	.short	0x0002
        /*0032*/ 	.short	0x0010
        /*0034*/ 	.byte	0x00, 0xf5, 0x21, 0x00


	//----- nvinfo : EIATTR_KPARAM_INFO
	.align		4
.L_13:
        /*0038*/ 	.byte	0x04, 0x17
        /*003a*/ 	.short	(.L_15 - .L_14)
.L_14:
        /*003c*/ 	.word	0x00000000
        /*0040*/ 	.short	0x0001
        /*0042*/ 	.short	0x0008
        /*0044*/ 	.byte	0x00, 0xf5, 0x21, 0x00


	//----- nvinfo : EIATTR_KPARAM_INFO
	.align		4
.L_15:
        /*0048*/ 	.byte	0x04, 0x17
        /*004a*/ 	.short	(.L_17 - .L_16)
.L_16:
        /*004c*/ 	.word	0x00000000
        /*0050*/ 	.short	0x0000
        /*0052*/ 	.short	0x0000
        /*0054*/ 	.byte	0x00, 0xf0, 0x11, 0x00


	//----- nvinfo : EIATTR_SPARSE_MMA_MASK
	.align		4
.L_17:
        /*0058*/ 	.byte	0x03, 0x50
        /*005a*/ 	.short	0x0000


	//----- nvinfo : EIATTR_MAXREG_COUNT
	.align		4
        /*005c*/ 	.byte	0x03, 0x1b
        /*005e*/ 	.short	0x00ff


	//----- nvinfo : EIATTR_MERCURY_ISA_VERSION
	.align		4
        /*0060*/ 	.byte	0x03, 0x5f
        /*0062*/ 	.short	0x0101


	//----- nvinfo : EIATTR_VRC_CTA_INIT_COUNT
	.align		4
        /*0064*/ 	.byte	0x02, 0x4a
	.zero		1
	.zero		1


	//----- nvinfo : EIATTR_EXIT_INSTR_OFFSETS
	.align		4
        /*0068*/ 	.byte	0x04, 0x1c
        /*006a*/ 	.short	(.L_19 - .L_18)


	//   ....[0]....
.L_18:
        /*006c*/ 	.word	0x00000120


	//   ....[1]....
        /*0070*/ 	.word	0x000001d0


	//----- nvinfo : EIATTR_CBANK_PARAM_SIZE
	.align		4
.L_19:
        /*0074*/ 	.byte	0x03, 0x19
        /*0076*/ 	.short	0x0024


	//----- nvinfo : EIATTR_PARAM_CBANK
	.align		4
        /*0078*/ 	.byte	0x04, 0x0a
        /*007a*/ 	.short	(.L_21 - .L_20)
	.align		4
.L_20:
        /*007c*/ 	.word	index@(.nv.constant0._Z11sumArrayGPUiPfS_S_i)
        /*0080*/ 	.short	0x0380
        /*0082*/ 	.short	0x0024


	//----- nvinfo : EIATTR_SW_WAR
	.align		4
.L_21:
        /*0084*/ 	.byte	0x04, 0x36
        /*0086*/ 	.short	(.L_23 - .L_22)
.L_22:
        /*0088*/ 	.word	0x00000008
.L_23:


//--------------------- .nv.callgraph             --------------------------
	.section	.nv.callgraph,"",@"SHT_CUDA_CALLGRAPH"
	.align	4
	.sectionentsize	8
	.align		4
        /*0000*/ 	.word	0x00000000
	.align		4
        /*0004*/ 	.word	0xffffffff
	.align		4
        /*0008*/ 	.word	0x00000000
	.align		4
        /*000c*/ 	.word	0xfffffffe
	.align		4
        /*0010*/ 	.word	0x00000000
	.align		4
        /*0014*/ 	.word	0xfffffffd
	.align		4
        /*0018*/ 	.word	0x00000000
	.align		4
        /*001c*/ 	.word	0xfffffffc


//--------------------- .text._Z11sumArrayGPUiPfS_S_i --------------------------
	.section	.text._Z11sumArrayGPUiPfS_S_i,"ax",@progbits
	.align	128
        .global         _Z11sumArrayGPUiPfS_S_i
        .type           _Z11sumArrayGPUiPfS_S_i,@function
        .size           _Z11sumArrayGPUiPfS_S_i,(.L_x_1 - _Z11sumArrayGPUiPfS_S_i)
        .other          _Z11sumArrayGPUiPfS_S_i,@"STO_CUDA_ENTRY STV_DEFAULT"
_Z11sumArrayGPUiPfS_S_i:
.text._Z11sumArrayGPUiPfS_S_i:
[----:B------:R-:W-:Y:S08]  /*0000*/  LDC R1, c[0x0][0x37c] ;  /* 0x0000df00ff017b82 */ /* 0x000ff00000000800 */
[----:B------:R-:W0:Y:S01]  /*0010*/  LDC R0, c[0x0][0x3a0] ;  /* 0x0000e800ff007b82 */ /* 0x000e220000000800 */
[----:B------:R-:W1:Y:S07]  /*0020*/  LDCU.64 UR4, c[0x0][0x358] ;  /* 0x00006b00ff0477ac */ /* 0x000e6e0008000a00 */
[----:B------:R-:W2:Y:S08]  /*0030*/  S2UR UR6, SR_CTAID.X ;  /* 0x00000000000679c3 */ /* 0x000eb00000002500 */
[----:B------:R-:W2:Y:S01]  /*0040*/  LDC R7, c[0x0][0x360] ;  /* 0x0000d800ff077b82 */ /* 0x000ea20000000800 */
[----:B0-----:R-:W-:-:S02]  /*0050*/  ISETP.NE.AND P0, PT, R0, 0x1, PT ;  /* 0x000000010000780c */ /* 0x001fc40003f05270 */
[----:B------:R-:W2:Y:S11]  /*0060*/  S2R R0, SR_TID.X ;  /* 0x0000000000007919 */ /* 0x000eb60000002100 */
[----:B------:R-:W0:Y:S08]  /*0070*/  @!P0 LDC.64 R2, c[0x0][0x388] ;  /* 0x0000e200ff028b82 */ /* 0x000e300000000a00 */
[----:B------:R-:W3:Y:S01]  /*0080*/  @P0 LDC.64 R4, c[0x0][0x390] ;  /* 0x0000e400ff040b82 */ /* 0x000ee20000000a00 */
[----:B--2---:R-:W-:Y:S01]  /*0090*/  IMAD R7, R7, UR6, R0 ;  /* 0x0000000607077c24 */ /* 0x004fe2000f8e0200 */
[----:B------:R-:W2:Y:S03]  /*00a0*/  LDCU UR6, c[0x0][0x380] ;  /* 0x00007000ff0677ac */ /* 0x000ea60008000800 */
[----:B0-----:R-:W-:-:S06]  /*00b0*/  @!P0 IMAD.WIDE R2, R7, 0x4, R2 ;  /* 0x0000000407028825 */ /* 0x001fcc00078e0202 */
[----:B-1----:R-:W4:Y:S01]  /*00c0*/  @!P0 LDG.E R2, desc[UR4][R2.64] ;  /* 0x0000000402028981 */ /* 0x002f22000c1e1900 */
[----:B---3--:R-:W-:-:S06]  /*00d0*/  @P0 IMAD.WIDE R4, R7, 0x4, R4 ;  /* 0x0000000407040825 */ /* 0x008fcc00078e0204 */
[----:B------:R-:W3:Y:S01]  /*00e0*/  @P0 LDG.E R4, desc[UR4][R4.64] ;  /* 0x0000000404040981 */ /* 0x000ee2000c1e1900 */
[----:B----4-:R-:W-:Y:S08]  /*00f0*/  @!P0 F2I.TRUNC.NTZ R9, R2 ;  /* 0x0000000200098305 */ /* 0x010ff0000020f100 */
[----:B---3--:R-:W2:Y:S02]  /*0100*/  @P0 F2I.TRUNC.NTZ R9, R4 ;  /* 0x0000000400090305 */ /* 0x008ea4000020f100 */
[----:B--2---:R-:W-:-:S13]  /*0110*/  ISETP.GE.AND P0, PT, R9, UR6, PT ;  /* 0x0000000609007c0c */ /* 0x004fda000bf06270 */
[----:B------:R-:W-:Y:S05]  /*0120*/  @P0 EXIT ;  /* 0x000000000000094d */ /* 0x000fea0003800000 */
[----:B------:R-:W0:Y:S08]  /*0130*/  LDC.64 R2, c[0x0][0x388] ;  /* 0x0000e200ff027b82 */ /* 0x000e300000000a00 */
[----:B------:R-:W1:Y:S08]  /*0140*/  LDC.64 R4, c[0x0][0x390] ;  /* 0x0000e400ff047b82 */ /* 0x000e700000000a00 */
[----:B------:R-:W2:Y:S01]  /*0150*/  LDC.64 R6, c[0x0][0x398] ;  /* 0x0000e600ff067b82 */ /* 0x000ea20000000a00 */
[----:B0-----:R-:W-:-:S06]  /*0160*/  IMAD.WIDE R2, R9, 0x4, R2 ;  /* 0x0000000409027825 */ /* 0x001fcc00078e0202 */
[----:B------:R-:W3:Y:S01]  /*0170*/  LDG.E R2, desc[UR4][R2.64] ;  /* 0x0000000402027981 */ /* 0x000ee2000c1e1900 */
[----:B-1----:R-:W-:-:S06]  /*0180*/  IMAD.WIDE R4, R9, 0x4, R4 ;  /* 0x0000000409047825 */ /* 0x002fcc00078e0204 */
[----:B------:R-:W3:Y:S01]  /*0190*/  LDG.E R5, desc[UR4][R4.64] ;  /* 0x0000000404057981 */ /* 0x000ee2000c1e1900 */
[----:B--2---:R-:W-:-:S04]  /*01a0*/  IMAD.WIDE R6, R9, 0x4, R6 ;  /* 0x0000000409067825 */ /* 0x004fc800078e0206 */
[----:B---3--:R-:W-:-:S05]  /*01b0*/  FADD R9, R2, R5 ;  /* 0x0000000502097221 */ /* 0x008fca0000000000 */
[----:B------:R-:W-:Y:S01]  /*01c0*/  STG.E desc[UR4][R6.64], R9 ;  /* 0x0000000906007986 */ /* 0x000fe2000c101904 */
[----:B------:R-:W-:Y:S05]  /*01d0*/  EXIT ;  /* 0x000000000000794d */ /* 0x000fea0003800000 */
.L_x_0:
[----:B------:R-:W-:-:S00]  /*01e0*/  BRA `(.L_x_0) ;  /* 0xfffffffc00fc7947 */ /* 0x000fc0000383ffff */
[----:B------:R-:W-:-:S00]  /*01f0*/  NOP ;  /* 0x0000000000007918 */ /* 0x000fc00000000000 */
        /* <DEDUP_REMOVED lines=8> */
.L_x_1:


//--------------------- .nv.shared.reserved.0     --------------------------
	.section	.nv.shared.reserved.0,"aw",@nobits
	.weak		__nv_reservedSMEM_offset_0_alias
	.size		__nv_reservedSMEM_offset_0_alias, 0, 64
	.other		__nv_reservedSMEM_offset_0_alias,@"STO_CUDA_RESERVED_SHARED STV_DEFAULT"
__nv_reservedSMEM_offset_0_alias:
	.zero		0
	.zero		64


//--------------------- .nv.constant0._Z11sumArrayGPUiPfS_S_i --------------------------
	.section	.nv.constant0._Z11sumArrayGPUiPfS_S_i,"a",@progbits
	.sectionflags	@""
	.align	4
.nv.constant0._Z11sumArrayGPUiPfS_S_i:
	.zero		932


//--------------------- SYMBOLS --------------------------

	.type		.nv.reservedSmem.offset0,@object
	.size		.nv.reservedSmem.offset0,0x4
